	.headerflags	@"EF_CUDA_TEXMODE_UNIFIED EF_CUDA_64BIT_ADDRESS EF_CUDA_ACCELERATORS EF_CUDA_SM90 EF_CUDA_VIRTUAL_SM(EF_CUDA_SM90)"
	.elftype	@"ET_EXEC"


//--------------------- .nv.info                  --------------------------
	.section	.nv.info,"",@"SHT_CUDA_INFO"
	.align	4


	//----- nvinfo : EIATTR_REGCOUNT
	.align		4
        /*0000*/ 	.byte	0x04, 0x2f
        /*0002*/ 	.short	(.L_1 - .L_0)
	.align		4
.L_0:
        /*0004*/ 	.word	index@(triton_poi_fused_add_native_batch_norm_backward_23)
        /*0008*/ 	.word	0x00000020


	//----- nvinfo : EIATTR_MIN_STACK_SIZE
	.align		4
.L_1:
        /*000c*/ 	.byte	0x04, 0x12
        /*000e*/ 	.short	(.L_3 - .L_2)
	.align		4
.L_2:
        /*0010*/ 	.word	index@(triton_poi_fused_add_native_batch_norm_backward_23)
        /*0014*/ 	.word	0x00000000


	//----- nvinfo : EIATTR_FRAME_SIZE
	.align		4
.L_3:
        /*0018*/ 	.byte	0x04, 0x11
        /*001a*/ 	.short	(.L_5 - .L_4)
	.align		4
.L_4:
        /*001c*/ 	.word	index@(triton_poi_fused_add_native_batch_norm_backward_23)
        /*0020*/ 	.word	0x00000000


	//----- nvinfo : EIATTR_MIN_STACK_SIZE
	.align		4
.L_5:
        /*0024*/ 	.byte	0x04, 0x12
        /*0026*/ 	.short	(.L_7 - .L_6)
	.align		4
.L_6:
        /*0028*/ 	.word	index@(triton_poi_fused_add_native_batch_norm_backward_23)
        /*002c*/ 	.word	0x00000000
.L_7:


//--------------------- .nv.info.triton_poi_fused_add_native_batch_norm_backward_23 --------------------------
	.section	.nv.info.triton_poi_fused_add_native_batch_norm_backward_23,"",@"SHT_CUDA_INFO"
	.sectionflags	@""
	.align	4


	//----- nvinfo : EIATTR_CUDA_API_VERSION
	.align		4
        /*0000*/ 	.byte	0x04, 0x37
        /*0002*/ 	.short	(.L_9 - .L_8)
.L_8:
        /*0004*/ 	.word	0x0000007c


	//----- nvinfo : EIATTR_KPARAM_INFO
	.align		4
.L_9:
        /*0008*/ 	.byte	0x04, 0x17
        /*000a*/ 	.short	(.L_11 - .L_10)
.L_10:
        /*000c*/ 	.word	0x00000000
        /*0010*/ 	.short	0x0009
        /*0012*/ 	.short	0x0048
        /*0014*/ 	.byte	0x00, 0xf0, 0x11, 0x00


	//----- nvinfo : EIATTR_KPARAM_INFO
	.align		4
.L_11:
        /*0018*/ 	.byte	0x04, 0x17
        /*001a*/ 	.short	(.L_13 - .L_12)
.L_12:
        /*001c*/ 	.word	0x00000000
        /*0020*/ 	.short	0x0008
        /*0022*/ 	.short	0x0040
        /*0024*/ 	.byte	0x00, 0xf4, 0x21, 0x00


	//----- nvinfo : EIATTR_KPARAM_INFO
	.align		4
.L_13:
        /*0028*/ 	.byte	0x04, 0x17
        /*002a*/ 	.short	(.L_15 - .L_14)
.L_14:
        /*002c*/ 	.word	0x00000000
        /*0030*/ 	.short	0x0007
        /*0032*/ 	.short	0x0038
        /*0034*/ 	.byte	0x00, 0xf4, 0x21, 0x00


	//----- nvinfo : EIATTR_KPARAM_INFO
	.align		4
.L_15:
        /*0038*/ 	.byte	0x04, 0x17
        /*003a*/ 	.short	(.L_17 - .L_16)
.L_16:
        /*003c*/ 	.word	0x00000000
        /*0040*/ 	.short	0x0006
        /*0042*/ 	.short	0x0030
        /*0044*/ 	.byte	0x00, 0xf4, 0x21, 0x00


	//----- nvinfo : EIATTR_KPARAM_INFO
	.align		4
.L_17:
        /*0048*/ 	.byte	0x04, 0x17
        /*004a*/ 	.short	(.L_19 - .L_18)
.L_18:
        /*004c*/ 	.word	0x00000000
        /*0050*/ 	.short	0x0005
        /*0052*/ 	.short	0x0028
        /*0054*/ 	.byte	0x00, 0xf4, 0x21, 0x00


	//----- nvinfo : EIATTR_KPARAM_INFO
	.align		4
.L_19:
        /*0058*/ 	.byte	0x04, 0x17
        /*005a*/ 	.short	(.L_21 - .L_20)
.L_20:
        /*005c*/ 	.word	0x00000000
        /*0060*/ 	.short	0x0004
        /*0062*/ 	.short	0x0020
        /*0064*/ 	.byte	0x00, 0xf4, 0x21, 0x00


	//----- nvinfo : EIATTR_KPARAM_INFO
	.align		4
.L_21:
        /*0068*/ 	.byte	0x04, 0x17
        /*006a*/ 	.short	(.L_23 - .L_22)
.L_22:
        /*006c*/ 	.word	0x00000000
        /*0070*/ 	.short	0x0003
        /*0072*/ 	.short	0x0018
        /*0074*/ 	.byte	0x00, 0xf4, 0x21, 0x00


	//----- nvinfo : EIATTR_KPARAM_INFO
	.align		4
.L_23:
        /*0078*/ 	.byte	0x04, 0x17
        /*007a*/ 	.short	(.L_25 - .L_24)
.L_24:
        /*007c*/ 	.word	0x00000000
        /*0080*/ 	.short	0x0002
        /*0082*/ 	.short	0x0010
        /*0084*/ 	.byte	0x00, 0xf4, 0x21, 0x00


	//----- nvinfo : EIATTR_KPARAM_INFO
	.align		4
.L_25:
        /*0088*/ 	.byte	0x04, 0x17
        /*008a*/ 	.short	(.L_27 - .L_26)
.L_26:
        /*008c*/ 	.word	0x00000000
        /*0090*/ 	.short	0x0001
        /*0092*/ 	.short	0x0008
        /*0094*/ 	.byte	0x00, 0xf4, 0x21, 0x00


	//----- nvinfo : EIATTR_KPARAM_INFO
	.align		4
.L_27:
        /*0098*/ 	.byte	0x04, 0x17
        /*009a*/ 	.short	(.L_29 - .L_28)
.L_28:
        /*009c*/ 	.word	0x00000000
        /*00a0*/ 	.short	0x0000
        /*00a2*/ 	.short	0x0000
        /*00a4*/ 	.byte	0x00, 0xf4, 0x21, 0x00


	//----- nvinfo : EIATTR_SPARSE_MMA_MASK
	.align		4
.L_29:
        /*00a8*/ 	.byte	0x03, 0x50
        /*00aa*/ 	.short	0x0000


	//----- nvinfo : EIATTR_MAXREG_COUNT
	.align		4
        /*00ac*/ 	.byte	0x03, 0x1b
        /*00ae*/ 	.short	0x00ff


	//----- nvinfo : EIATTR_EXIT_INSTR_OFFSETS
	.align		4
        /*00b0*/ 	.byte	0x04, 0x1c
        /*00b2*/ 	.short	(.L_31 - .L_30)


	//   ....[0]....
.L_30:
        /*00b4*/ 	.word	0x00000400


	//----- nvinfo : EIATTR_REQNTID
	.align		4
.L_31:
        /*00b8*/ 	.byte	0x04, 0x10
        /*00ba*/ 	.short	(.L_33 - .L_32)
.L_32:
        /*00bc*/ 	.word	0x00000080
        /*00c0*/ 	.word	0x00000001
        /*00c4*/ 	.word	0x00000001


	//----- nvinfo : EIATTR_CBANK_PARAM_SIZE
	.align		4
.L_33:
        /*00c8*/ 	.byte	0x03, 0x19
        /*00ca*/ 	.short	0x004c


	//----- nvinfo : EIATTR_PARAM_CBANK
	.align		4
        /*00cc*/ 	.byte	0x04, 0x0a
        /*00ce*/ 	.short	(.L_35 - .L_34)
	.align		4
.L_34:
        /*00d0*/ 	.word	index@(.nv.constant0.triton_poi_fused_add_native_batch_norm_backward_23)
        /*00d4*/ 	.short	0x0210
        /*00d6*/ 	.short	0x004c


	//----- nvinfo : EIATTR_SW_WAR
	.align		4
.L_35:
        /*00d8*/ 	.byte	0x04, 0x36
        /*00da*/ 	.short	(.L_37 - .L_36)
.L_36:
        /*00dc*/ 	.word	0x00000008
.L_37:


//--------------------- .nv.callgraph             --------------------------
	.section	.nv.callgraph,"",@"SHT_CUDA_CALLGRAPH"
	.align	4
	.sectionentsize	8
	.align		4
        /*0000*/ 	.word	0x00000000
	.align		4
        /*0004*/ 	.word	0xffffffff
	.align		4
        /*0008*/ 	.word	0x00000000
	.align		4
        /*000c*/ 	.word	0xfffffffe
	.align		4
        /*0010*/ 	.word	0x00000000
	.align		4
        /*0014*/ 	.word	0xfffffffd
	.align		4
        /*0018*/ 	.word	0x00000000
	.align		4
        /*001c*/ 	.word	0xfffffffc


//--------------------- .text.triton_poi_fused_add_native_batch_norm_backward_23 --------------------------
	.section	.text.triton_poi_fused_add_native_batch_norm_backward_23,"ax",@progbits
	.align	128
        .global         triton_poi_fused_add_native_batch_norm_backward_23
        .type           triton_poi_fused_add_native_batch_norm_backward_23,@function
        .size           triton_poi_fused_add_native_batch_norm_backward_23,(.L_x_1 - triton_poi_fused_add_native_batch_norm_backward_23)
        .other          triton_poi_fused_add_native_batch_norm_backward_23,@"STO_CUDA_ENTRY STV_DEFAULT"
triton_poi_fused_add_native_batch_norm_backward_23:
.text.triton_poi_fused_add_native_batch_norm_backward_23:
[----:B------:R-:W-:Y:S01]  /*0000*/  LDC R1, c[0x0][0x28] ;  /* 0x00000a00ff017b82 */ /* 0x000fe20000000800 */
[----:B------:R-:W1:Y:S07]  /*0010*/  S2R R0, SR_TID.X ;  /* 0x0000000000007919 */ /* 0x000e6e0000002100 */
[----:B------:R-:W2:Y:S01]  /*0020*/  LDC.64 R16, c[0x0][0x220] ;  /* 0x00008800ff107b82 */ /* 0x000ea20000000a00 */
[----:B------:R-:W-:Y:S01]  /*0030*/  ULDC.64 UR4, c[0x0][0x208] ;  /* 0x0000820000047ab9 */ /* 0x000fe20000000a00 */
[----:B------:R-:W3:Y:S06]  /*0040*/  S2R R7, SR_CTAID.X ;  /* 0x0000000000077919 */ /* 0x000eec0000002500 */
[----:B------:R-:W4:Y:S08]  /*0050*/  LDC.64 R20, c[0x0][0x228] ;  /* 0x00008a00ff147b82 */ /* 0x000f300000000a00 */
[----:B------:R-:W5:Y:S08]  /*0060*/  LDC.64 R4, c[0x0][0x218] ;  /* 0x00008600ff047b82 */ /* 0x000f700000000a00 */
[----:B------:R-:W5:Y:S01]  /*0070*/  LDC.64 R28, c[0x0][0x210] ;  /* 0x00008400ff1c7b82 */ /* 0x000f620000000a00 */
[----:B-1----:R-:W-:-:S07]  /*0080*/  SHF.L.U32 R0, R0, 0x2, RZ ;  /* 0x0000000200007819 */ /* 0x002fce00000006ff */
[----:B------:R-:W1:Y:S01]  /*0090*/  LDC.64 R2, c[0x0][0x230] ;  /* 0x00008c00ff027b82 */ /* 0x000e620000000a00 */
[----:B------:R-:W-:-:S04]  /*00a0*/  LOP3.LUT R0, R0, 0x1fc, RZ, 0xc0, !PT ;  /* 0x000001fc00007812 */ /* 0x000fc800078ec0ff */
[----:B---3--:R-:W-:-:S03]  /*00b0*/  LEA R0, R7, R0, 0x9 ;  /* 0x0000000007007211 */ /* 0x008fc600078e48ff */
[----:B------:R-:W3:Y:S02]  /*00c0*/  LDC.64 R24, c[0x0][0x238] ;  /* 0x00008e00ff187b82 */ /* 0x000ee40000000a00 */
[----:B--2---:R-:W-:-:S04]  /*00d0*/  IMAD.WIDE R16, R0, 0x4, R16 ;  /* 0x0000000400107825 */ /* 0x004fc800078e0210 */
[----:B----4-:R-:W-:Y:S02]  /*00e0*/  IMAD.WIDE R20, R0, 0x4, R20 ;  /* 0x0000000400147825 */ /* 0x010fe400078e0214 */
[----:B------:R-:W2:Y:S01]  /*00f0*/  LDG.E.128 R16, desc[UR4][R16.64] ;  /* 0x0000000410107981 */ /* 0x000ea2000c1e1d00 */
[----:B------:R-:W-:-:S03]  /*0100*/  SHF.R.S32.HI R7, RZ, 0x16, R7 ;  /* 0x00000016ff077819 */ /* 0x000fc60000011407 */
[----:B------:R-:W2:Y:S01]  /*0110*/  LDG.E.128 R20, desc[UR4][R20.64] ;  /* 0x0000000414147981 */ /* 0x000ea2000c1e1d00 */
[----:B------:R-:W-:Y:S01]  /*0120*/  SGXT R7, R7, 0x1 ;  /* 0x000000010707781a */ /* 0x000fe20000000200 */
[----:B-----5:R-:W-:-:S03]  /*0130*/  IMAD.WIDE R12, R0, 0x4, R4 ;  /* 0x00000004000c7825 */ /* 0x020fc600078e0204 */
[----:B------:R-:W-:Y:S01]  /*0140*/  LEA.HI R7, R7, R0, RZ, 0x6 ;  /* 0x0000000007077211 */ /* 0x000fe200078f30ff */
[----:B0-----:R-:W-:Y:S02]  /*0150*/  IMAD.WIDE R28, R0, 0x4, R28 ;  /* 0x00000004001c7825 */ /* 0x001fe400078e021c */
[----:B------:R-:W4:Y:S01]  /*0160*/  LDG.E.128 R12, desc[UR4][R12.64] ;  /* 0x000000040c0c7981 */ /* 0x000f22000c1e1d00 */
[----:B------:R-:W-:-:S04]  /*0170*/  LOP3.LUT R7, R7, 0xffffffc0, RZ, 0xc0, !PT ;  /* 0xffffffc007077812 */ /* 0x000fc800078ec0ff */
[----:B------:R-:W-:Y:S02]  /*0180*/  IADD3 R26, R0, -R7, RZ ;  /* 0x80000007001a7210 */ /* 0x000fe40007ffe0ff */
[----:B------:R-:W5:Y:S03]  /*0190*/  LDG.E.128 R4, desc[UR4][R28.64] ;  /* 0x000000041c047981 */ /* 0x000f66000c1e1d00 */
[----:B-1----:R-:W-:-:S06]  /*01a0*/  IMAD.WIDE R8, R26, 0x4, R2 ;  /* 0x000000041a087825 */ /* 0x002fcc00078e0202 */
[----:B------:R-:W5:Y:S01]  /*01b0*/  LDG.E.EL.128 R8, desc[UR4][R8.64] ;  /* 0x0000000408087981 */ /* 0x000f62000c2e1d00 */
[----:B--2---:R-:W-:Y:S01]  /*01c0*/  FADD R3, R16, R20 ;  /* 0x0000001410037221 */ /* 0x004fe20000000000 */
[----:B------:R-:W-:Y:S02]  /*01d0*/  FADD R2, R17, R21 ;  /* 0x0000001511027221 */ /* 0x000fe40000000000 */
[----:B------:R-:W0:Y:S01]  /*01e0*/  LDC.64 R20, c[0x0][0x240] ;  /* 0x00009000ff147b82 */ /* 0x000e220000000a00 */
[----:B---3--:R-:W-:-:S04]  /*01f0*/  IMAD.WIDE R16, R26, 0x4, R24 ;  /* 0x000000041a107825 */ /* 0x008fc800078e0218 */
[----:B------:R-:W-:Y:S01]  /*0200*/  FADD R24, R19, R23 ;  /* 0x0000001713187221 */ /* 0x000fe20000000000 */
[----:B----4-:R-:W-:Y:S01]  /*0210*/  FADD R27, R12, R3 ;  /* 0x000000030c1b7221 */ /* 0x010fe20000000000 */
[----:B------:R-:W-:Y:S02]  /*0220*/  FADD R25, R18, R22 ;  /* 0x0000001612197221 */ /* 0x000fe40000000000 */
[----:B------:R-:W2:Y:S01]  /*0230*/  LDG.E.EL.128 R16, desc[UR4][R16.64] ;  /* 0x0000000410107981 */ /* 0x000ea2000c2e1d00 */
[----:B-----5:R-:W-:Y:S01]  /*0240*/  FADD R23, R4, R27 ;  /* 0x0000001b04177221 */ /* 0x020fe20000000000 */
[----:B0-----:R-:W-:-:S04]  /*0250*/  IMAD.WIDE R20, R26, 0x4, R20 ;  /* 0x000000041a147825 */ /* 0x001fc800078e0214 */
[----:B------:R-:W-:Y:S02]  /*0260*/  FADD R8, -R8, R23 ;  /* 0x0000001708087221 */ /* 0x000fe40000000100 */
[----:B------:R-:W3:Y:S01]  /*0270*/  LDG.E.EL.128 R20, desc[UR4][R20.64] ;  /* 0x0000000414147981 */ /* 0x000ee2000c2e1d00 */
[----:B------:R-:W-:-:S04]  /*0280*/  FADD R4, R13, R2 ;  /* 0x000000020d047221 */ /* 0x000fc80000000000 */
[----:B------:R-:W-:Y:S01]  /*0290*/  FADD R12, R5, R4 ;  /* 0x00000004050c7221 */ /* 0x000fe20000000000 */
[----:B------:R-:W-:-:S03]  /*02a0*/  FADD R5, R14, R25 ;  /* 0x000000190e057221 */ /* 0x000fc60000000000 */
[----:B------:R-:W-:Y:S01]  /*02b0*/  FADD R9, -R9, R12 ;  /* 0x0000000c09097221 */ /* 0x000fe20000000100 */
[----:B------:R-:W-:Y:S01]  /*02c0*/  FADD R12, R15, R24 ;  /* 0x000000180f0c7221 */ /* 0x000fe20000000000 */
[----:B------:R-:W-:Y:S01]  /*02d0*/  FADD R13, R6, R5 ;  /* 0x00000005060d7221 */ /* 0x000fe20000000000 */
[----:B------:R-:W0:Y:S02]  /*02e0*/  LDC.64 R14, c[0x0][0x248] ;  /* 0x00009200ff0e7b82 */ /* 0x000e240000000a00 */
[----:B------:R-:W-:-:S04]  /*02f0*/  FADD R6, R7, R12 ;  /* 0x0000000c07067221 */ /* 0x000fc80000000000 */
[----:B------:R-:W-:Y:S02]  /*0300*/  FADD R11, -R11, R6 ;  /* 0x000000060b0b7221 */ /* 0x000fe40000000100 */
[----:B------:R-:W1:Y:S01]  /*0310*/  LDC.64 R6, c[0x0][0x250] ;  /* 0x00009400ff067b82 */ /* 0x000e620000000a00 */
[----:B------:R-:W-:-:S05]  /*0320*/  FADD R10, -R10, R13 ;  /* 0x0000000d0a0a7221 */ /* 0x000fca0000000100 */
[----:B------:R-:W-:Y:S01]  /*0330*/  STG.E.128 desc[UR4][R28.64], R8 ;  /* 0x000000081c007986 */ /* 0x000fe2000c101d04 */
[----:B0-----:R-:W-:-:S04]  /*0340*/  IMAD.WIDE R14, R0, 0x4, R14 ;  /* 0x00000004000e7825 */ /* 0x001fc800078e020e */
[----:B-1----:R-:W-:-:S04]  /*0350*/  IMAD.WIDE R6, R0, 0x4, R6 ;  /* 0x0000000400067825 */ /* 0x002fc800078e0206 */
[----:B--2---:R-:W-:Y:S01]  /*0360*/  FADD R16, -R16, R27 ;  /* 0x0000001b10107221 */ /* 0x004fe20000000100 */
[----:B------:R-:W-:Y:S01]  /*0370*/  FADD R17, -R17, R4 ;  /* 0x0000000411117221 */ /* 0x000fe20000000100 */
[----:B------:R-:W-:Y:S01]  /*0380*/  FADD R18, -R18, R5 ;  /* 0x0000000512127221 */ /* 0x000fe20000000100 */
[----:B------:R-:W-:-:S05]  /*0390*/  FADD R19, -R19, R12 ;  /* 0x0000000c13137221 */ /* 0x000fca0000000100 */
[----:B------:R-:W-:Y:S01]  /*03a0*/  STG.E.128 desc[UR4][R14.64], R16 ;  /* 0x000000100e007986 */ /* 0x000fe2000c101d04 */
[----:B---3--:R-:W-:Y:S01]  /*03b0*/  FADD R20, -R20, R3 ;  /* 0x0000000314147221 */ /* 0x008fe20000000100 */
[----:B------:R-:W-:Y:S01]  /*03c0*/  FADD R21, -R21, R2 ;  /* 0x0000000215157221 */ /* 0x000fe20000000100 */
[----:B------:R-:W-:Y:S01]  /*03d0*/  FADD R22, -R22, R25 ;  /* 0x0000001916167221 */ /* 0x000fe20000000100 */
[----:B------:R-:W-:-:S05]  /*03e0*/  FADD R23, -R23, R24 ;  /* 0x0000001817177221 */ /* 0x000fca0000000100 */
[----:B------:R-:W-:Y:S01]  /*03f0*/  STG.E.128 desc[UR4][R6.64], R20 ;  /* 0x0000001406007986 */ /* 0x000fe2000c101d04 */
[----:B------:R-:W-:Y:S05]  /*0400*/  EXIT ;  /* 0x000000000000794d */ /* 0x000fea0003800000 */
.L_x_0:
[----:B------:R-:W-:-:S00]  /*0410*/  BRA `(.L_x_0) ;  /* 0xfffffffc00fc7947 */ /* 0x000fc0000383ffff */
[----:B------:R-:W-:-:S00]  /*0420*/  NOP ;  /* 0x0000000000007918 */ /* 0x000fc00000000000 */
        /* <DEDUP_REMOVED lines=13> */
.L_x_1:


//--------------------- .nv.constant0.triton_poi_fused_add_native_batch_norm_backward_23 --------------------------
	.section	.nv.constant0.triton_poi_fused_add_native_batch_norm_backward_23,"a",@progbits
	.sectionflags	@""
	.align	4
.nv.constant0.triton_poi_fused_add_native_batch_norm_backward_23:
	.zero		604
